	.headerflags	@"EF_CUDA_TEXMODE_UNIFIED EF_CUDA_64BIT_ADDRESS EF_CUDA_ACCELERATORS EF_CUDA_SM90 EF_CUDA_VIRTUAL_SM(EF_CUDA_SM90)"
	.elftype	@"ET_EXEC"


//--------------------- .nv.info                  --------------------------
	.section	.nv.info,"",@"SHT_CUDA_INFO"
	.align	4


	//----- nvinfo : EIATTR_REGCOUNT
	.align		4
        /*0000*/ 	.byte	0x04, 0x2f
        /*0002*/ 	.short	(.L_3 - .L_2)
	.align		4
.L_2:
        /*0004*/ 	.word	index@(triton_poi_fused__native_batch_norm_legit_no_training_add_relu_23)
        /*0008*/ 	.word	0x00000013


	//----- nvinfo : EIATTR_MIN_STACK_SIZE
	.align		4
.L_3:
        /*000c*/ 	.byte	0x04, 0x12
        /*000e*/ 	.short	(.L_5 - .L_4)
	.align		4
.L_4:
        /*0010*/ 	.word	index@(triton_poi_fused__native_batch_norm_legit_no_training_add_relu_23)
        /*0014*/ 	.word	0x00000000


	//----- nvinfo : EIATTR_FRAME_SIZE
	.align		4
.L_5:
        /*0018*/ 	.byte	0x04, 0x11
        /*001a*/ 	.short	(.L_7 - .L_6)
	.align		4
.L_6:
        /*001c*/ 	.word	index@(triton_poi_fused__native_batch_norm_legit_no_training_add_relu_23)
        /*0020*/ 	.word	0x00000000


	//----- nvinfo : EIATTR_MIN_STACK_SIZE
	.align		4
.L_7:
        /*0024*/ 	.byte	0x04, 0x12
        /*0026*/ 	.short	(.L_9 - .L_8)
	.align		4
.L_8:
        /*0028*/ 	.word	index@(triton_poi_fused__native_batch_norm_legit_no_training_add_relu_23)
        /*002c*/ 	.word	0x00000000
.L_9:


//--------------------- .nv.info.triton_poi_fused__native_batch_norm_legit_no_training_add_relu_23 --------------------------
	.section	.nv.info.triton_poi_fused__native_batch_norm_legit_no_training_add_relu_23,"",@"SHT_CUDA_INFO"
	.sectionflags	@""
	.align	4


	//----- nvinfo : EIATTR_CUDA_API_VERSION
	.align		4
        /*0000*/ 	.byte	0x04, 0x37
        /*0002*/ 	.short	(.L_11 - .L_10)
.L_10:
        /*0004*/ 	.word	0x0000007c


	//----- nvinfo : EIATTR_KPARAM_INFO
	.align		4
.L_11:
        /*0008*/ 	.byte	0x04, 0x17
        /*000a*/ 	.short	(.L_13 - .L_12)
.L_12:
        /*000c*/ 	.word	0x00000000
        /*0010*/ 	.short	0x0007
        /*0012*/ 	.short	0x0038
        /*0014*/ 	.byte	0x00, 0xf0, 0x11, 0x00


	//----- nvinfo : EIATTR_KPARAM_INFO
	.align		4
.L_13:
        /*0018*/ 	.byte	0x04, 0x17
        /*001a*/ 	.short	(.L_15 - .L_14)
.L_14:
        /*001c*/ 	.word	0x00000000
        /*0020*/ 	.short	0x0006
        /*0022*/ 	.short	0x0030
        /*0024*/ 	.byte	0x00, 0xf4, 0x21, 0x00


	//----- nvinfo : EIATTR_KPARAM_INFO
	.align		4
.L_15:
        /*0028*/ 	.byte	0x04, 0x17
        /*002a*/ 	.short	(.L_17 - .L_16)
.L_16:
        /*002c*/ 	.word	0x00000000
        /*0030*/ 	.short	0x0005
        /*0032*/ 	.short	0x0028
        /*0034*/ 	.byte	0x00, 0xf4, 0x21, 0x00


	//----- nvinfo : EIATTR_KPARAM_INFO
	.align		4
.L_17:
        /*0038*/ 	.byte	0x04, 0x17
        /*003a*/ 	.short	(.L_19 - .L_18)
.L_18:
        /*003c*/ 	.word	0x00000000
        /*0040*/ 	.short	0x0004
        /*0042*/ 	.short	0x0020
        /*0044*/ 	.byte	0x00, 0xf4, 0x21, 0x00


	//----- nvinfo : EIATTR_KPARAM_INFO
	.align		4
.L_19:
        /*0048*/ 	.byte	0x04, 0x17
        /*004a*/ 	.short	(.L_21 - .L_20)
.L_20:
        /*004c*/ 	.word	0x00000000
        /*0050*/ 	.short	0x0003
        /*0052*/ 	.short	0x0018
        /*0054*/ 	.byte	0x00, 0xf4, 0x21, 0x00


	//----- nvinfo : EIATTR_KPARAM_INFO
	.align		4
.L_21:
        /*0058*/ 	.byte	0x04, 0x17
        /*005a*/ 	.short	(.L_23 - .L_22)
.L_22:
        /*005c*/ 	.word	0x00000000
        /*0060*/ 	.short	0x0002
        /*0062*/ 	.short	0x0010
        /*0064*/ 	.byte	0x00, 0xf4, 0x21, 0x00


	//----- nvinfo : EIATTR_KPARAM_INFO
	.align		4
.L_23:
        /*0068*/ 	.byte	0x04, 0x17
        /*006a*/ 	.short	(.L_25 - .L_24)
.L_24:
        /*006c*/ 	.word	0x00000000
        /*0070*/ 	.short	0x0001
        /*0072*/ 	.short	0x0008
        /*0074*/ 	.byte	0x00, 0xf4, 0x21, 0x00


	//----- nvinfo : EIATTR_KPARAM_INFO
	.align		4
.L_25:
        /*0078*/ 	.byte	0x04, 0x17
        /*007a*/ 	.short	(.L_27 - .L_26)
.L_26:
        /*007c*/ 	.word	0x00000000
        /*0080*/ 	.short	0x0000
        /*0082*/ 	.short	0x0000
        /*0084*/ 	.byte	0x00, 0xf4, 0x21, 0x00


	//----- nvinfo : EIATTR_SPARSE_MMA_MASK
	.align		4
.L_27:
        /*0088*/ 	.byte	0x03, 0x50
        /*008a*/ 	.short	0x0000


	//----- nvinfo : EIATTR_MAXREG_COUNT
	.align		4
        /*008c*/ 	.byte	0x03, 0x1b
        /*008e*/ 	.short	0x00ff


	//----- nvinfo : EIATTR_EXIT_INSTR_OFFSETS
	.align		4
        /*0090*/ 	.byte	0x04, 0x1c
        /*0092*/ 	.short	(.L_29 - .L_28)


	//   ....[0]....
.L_28:
        /*0094*/ 	.word	0x00000310


	//----- nvinfo : EIATTR_REQNTID
	.align		4
.L_29:
        /*0098*/ 	.byte	0x04, 0x10
        /*009a*/ 	.short	(.L_31 - .L_30)
.L_30:
        /*009c*/ 	.word	0x00000080
        /*00a0*/ 	.word	0x00000001
        /*00a4*/ 	.word	0x00000001


	//----- nvinfo : EIATTR_CBANK_PARAM_SIZE
	.align		4
.L_31:
        /*00a8*/ 	.byte	0x03, 0x19
        /*00aa*/ 	.short	0x003c


	//----- nvinfo : EIATTR_PARAM_CBANK
	.align		4
        /*00ac*/ 	.byte	0x04, 0x0a
        /*00ae*/ 	.short	(.L_33 - .L_32)
	.align		4
.L_32:
        /*00b0*/ 	.word	index@(.nv.constant0.triton_poi_fused__native_batch_norm_legit_no_training_add_relu_23)
        /*00b4*/ 	.short	0x0210
        /*00b6*/ 	.short	0x003c


	//----- nvinfo : EIATTR_SW_WAR
	.align		4
.L_33:
        /*00b8*/ 	.byte	0x04, 0x36
        /*00ba*/ 	.short	(.L_35 - .L_34)
.L_34:
        /*00bc*/ 	.word	0x00000008
.L_35:


//--------------------- .nv.callgraph             --------------------------
	.section	.nv.callgraph,"",@"SHT_CUDA_CALLGRAPH"
	.align	4
	.sectionentsize	8
	.align		4
        /*0000*/ 	.word	0x00000000
	.align		4
        /*0004*/ 	.word	0xffffffff
	.align		4
        /*0008*/ 	.word	0x00000000
	.align		4
        /*000c*/ 	.word	0xfffffffe
	.align		4
        /*0010*/ 	.word	0x00000000
	.align		4
        /*0014*/ 	.word	0xfffffffd
	.align		4
        /*0018*/ 	.word	0x00000000
	.align		4
        /*001c*/ 	.word	0xfffffffc


//--------------------- .nv.constant4             --------------------------
	.section	.nv.constant4,"a",@progbits
	.align	8
	.align		8
.nv.constant4:
        /*0000*/ 	.dword	_$_str
	.align		8
        /*0008*/ 	.dword	_$_str_$_2


//--------------------- .text.triton_poi_fused__native_batch_norm_legit_no_training_add_relu_23 --------------------------
	.section	.text.triton_poi_fused__native_batch_norm_legit_no_training_add_relu_23,"ax",@progbits
	.align	128
        .global         triton_poi_fused__native_batch_norm_legit_no_training_add_relu_23
        .type           triton_poi_fused__native_batch_norm_legit_no_training_add_relu_23,@function
        .size           triton_poi_fused__native_batch_norm_legit_no_training_add_relu_23,(.L_x_1 - triton_poi_fused__native_batch_norm_legit_no_training_add_relu_23)
        .other          triton_poi_fused__native_batch_norm_legit_no_training_add_relu_23,@"STO_CUDA_ENTRY STV_DEFAULT"
triton_poi_fused__native_batch_norm_legit_no_training_add_relu_23:
.text.triton_poi_fused__native_batch_norm_legit_no_training_add_relu_23:
[----:B------:R-:W-:Y:S01]  /*0000*/  LDC R1, c[0x0][0x28] ;  /* 0x00000a00ff017b82 */ /* 0x000fe20000000800 */
[----:B------:R-:W1:Y:S07]  /*0010*/  S2R R0, SR_TID.X ;  /* 0x0000000000007919 */ /* 0x000e6e0000002100 */
[----:B------:R-:W2:Y:S01]  /*0020*/  LDC.64 R8, c[0x0][0x220] ;  /* 0x00008800ff087b82 */ /* 0x000ea20000000a00 */
[----:B------:R-:W-:Y:S01]  /*0030*/  ULDC.64 UR4, c[0x0][0x208] ;  /* 0x0000820000047ab9 */ /* 0x000fe20000000a00 */
[----:B------:R-:W3:Y:S06]  /*0040*/  S2R R3, SR_CTAID.X ;  /* 0x0000000000037919 */ /* 0x000eec0000002500 */
[----:B------:R-:W4:Y:S08]  /*0050*/  LDC.64 R6, c[0x0][0x218] ;  /* 0x00008600ff067b82 */ /* 0x000f300000000a00 */
[----:B------:R-:W5:Y:S08]  /*0060*/  LDC.64 R4, c[0x0][0x210] ;  /* 0x00008400ff047b82 */ /* 0x000f700000000a00 */
[----:B------:R-:W5:Y:S01]  /*0070*/  LDC.64 R10, c[0x0][0x228] ;  /* 0x00008a00ff0a7b82 */ /* 0x000f620000000a00 */
[----:B-1----:R-:W-:-:S07]  /*0080*/  LOP3.LUT R0, R0, 0x7f, RZ, 0xc0, !PT ;  /* 0x0000007f00007812 */ /* 0x002fce00078ec0ff */
[----:B------:R-:W1:Y:S01]  /*0090*/  LDC.64 R12, c[0x0][0x230] ;  /* 0x00008c00ff0c7b82 */ /* 0x000e620000000a00 */
[----:B---3--:R-:W-:Y:S02]  /*00a0*/  SHF.R.S32.HI R2, RZ, 0x18, R3 ;  /* 0x00000018ff027819 */ /* 0x008fe40000011403 */
[----:B------:R-:W-:Y:S02]  /*00b0*/  LEA R0, R3, R0, 0x7 ;  /* 0x0000000003007211 */ /* 0x000fe400078e38ff */
[----:B------:R-:W-:-:S04]  /*00c0*/  SGXT R3, R2, 0x1 ;  /* 0x000000010203781a */ /* 0x000fc80000000200 */
[----:B------:R-:W-:-:S04]  /*00d0*/  LEA.HI R3, R3, R0, RZ, 0xb ;  /* 0x0000000003037211 */ /* 0x000fc800078f58ff */
[----:B------:R-:W-:-:S04]  /*00e0*/  LOP3.LUT R3, R3, 0xfffff800, RZ, 0xc0, !PT ;  /* 0xfffff80003037812 */ /* 0x000fc800078ec0ff */
[----:B------:R-:W-:Y:S02]  /*00f0*/  IADD3 R15, R0, -R3, RZ ;  /* 0x80000003000f7210 */ /* 0x000fe40007ffe0ff */
[----:B------:R-:W3:Y:S03]  /*0100*/  LDC.64 R2, c[0x0][0x238] ;  /* 0x00008e00ff027b82 */ /* 0x000ee60000000a00 */
[----:B--2---:R-:W-:-:S05]  /*0110*/  IMAD.WIDE R8, R15, 0x4, R8 ;  /* 0x000000040f087825 */ /* 0x004fca00078e0208 */
[----:B------:R1:W2:Y:S01]  /*0120*/  LDG.E.EL R16, desc[UR4][R8.64] ;  /* 0x0000000408107981 */ /* 0x0002a2000c2e1900 */
[----:B----4-:R-:W-:-:S04]  /*0130*/  IMAD.WIDE R6, R15, 0x4, R6 ;  /* 0x000000040f067825 */ /* 0x010fc800078e0206 */
[C---:B-----5:R-:W-:Y:S02]  /*0140*/  IMAD.WIDE R4, R0.reuse, 0x4, R4 ;  /* 0x0000000400047825 */ /* 0x060fe400078e0204 */
[----:B------:R-:W4:Y:S02]  /*0150*/  LDG.E.EL R7, desc[UR4][R6.64] ;  /* 0x0000000406077981 */ /* 0x000f24000c2e1900 */
[C---:B0-----:R-:W-:Y:S02]  /*0160*/  IMAD.WIDE R10, R15.reuse, 0x4, R10 ;  /* 0x000000040f0a7825 */ /* 0x041fe400078e020a */
[----:B------:R0:W4:Y:S02]  /*0170*/  LDG.E R14, desc[UR4][R4.64] ;  /* 0x00000004040e7981 */ /* 0x000124000c1e1900 */
[----:B-1----:R-:W-:Y:S02]  /*0180*/  IMAD.WIDE R8, R15, 0x4, R12 ;  /* 0x000000040f087825 */ /* 0x002fe400078e020c */
[----:B------:R1:W5:Y:S02]  /*0190*/  LDG.E.EL R10, desc[UR4][R10.64] ;  /* 0x000000040a0a7981 */ /* 0x000364000c2e1900 */
[----:B---3--:R-:W-:-:S02]  /*01a0*/  IMAD.WIDE R2, R0, 0x4, R2 ;  /* 0x0000000400027825 */ /* 0x008fc400078e0202 */
[----:B------:R-:W5:Y:S01]  /*01b0*/  LDG.E.EL R9, desc[UR4][R8.64] ;  /* 0x0000000408097981 */ /* 0x000f62000c2e1900 */
[----:B0-----:R-:W0:Y:S03]  /*01c0*/  LDC.64 R4, c[0x0][0x240] ;  /* 0x00009000ff047b82 */ /* 0x001e260000000a00 */
[----:B------:R-:W3:Y:S01]  /*01d0*/  LDG.E R2, desc[UR4][R2.64] ;  /* 0x0000000402027981 */ /* 0x000ee2000c1e1900 */
[----:B-1----:R-:W-:Y:S01]  /*01e0*/  HFMA2.MMA R11, -RZ, RZ, 1.625, 0 ;  /* 0x3e800000ff0b7435 */ /* 0x002fe200000001ff */
[----:B--2---:R-:W-:-:S04]  /*01f0*/  FADD R16, R16, 9.9999997473787516356e-06 ;  /* 0x3727c5ac10107421 */ /* 0x004fc80000000000 */
[----:B------:R-:W1:Y:S02]  /*0200*/  MUFU.SQRT R12, R16 ;  /* 0x00000010000c7308 */ /* 0x000e640000002000 */
[C---:B-1----:R-:W-:Y:S02]  /*0210*/  FSETP.GT.AND P0, PT, R12.reuse, 8.50705917302346158658e+37, PT ;  /* 0x7e8000000c00780b */ /* 0x042fe40003f04000 */
[----:B------:R-:W-:-:S11]  /*0220*/  FSETP.GEU.AND P1, PT, R12, 1.175494350822287508e-38, PT ;  /* 0x008000000c00780b */ /* 0x000fd60003f2e000 */
[----:B------:R-:W-:-:S04]  /*0230*/  @P0 FMUL R12, R12, 0.25 ;  /* 0x3e8000000c0c0820 */ /* 0x000fc80000400000 */
[----:B------:R-:W-:-:S06]  /*0240*/  @!P1 FMUL R12, R12, 16777216 ;  /* 0x4b8000000c0c9820 */ /* 0x000fcc0000400000 */
[----:B------:R-:W1:Y:S01]  /*0250*/  MUFU.RCP R12, R12 ;  /* 0x0000000c000c7308 */ /* 0x000e620000001000 */
[----:B------:R-:W-:Y:S01]  /*0260*/  FSEL R11, R11, 1, P0 ;  /* 0x3f8000000b0b7808 */ /* 0x000fe20000000000 */
[----:B----4-:R-:W-:-:S04]  /*0270*/  FADD R7, R14, -R7 ;  /* 0x800000070e077221 */ /* 0x010fc80000000000 */
[----:B------:R-:W-:-:S04]  /*0280*/  @!P1 FMUL R11, R11, 16777216 ;  /* 0x4b8000000b0b9820 */ /* 0x000fc80000400000 */
[----:B-1----:R-:W-:-:S04]  /*0290*/  FMUL R6, R12, R11 ;  /* 0x0000000b0c067220 */ /* 0x002fc80000400000 */
[----:B------:R-:W-:-:S04]  /*02a0*/  FMUL R6, R7, R6 ;  /* 0x0000000607067220 */ /* 0x000fc80000400000 */
[----:B-----5:R-:W-:-:S04]  /*02b0*/  FFMA R9, R10, R6, R9 ;  /* 0x000000060a097223 */ /* 0x020fc80000000009 */
[----:B---3--:R-:W-:Y:S01]  /*02c0*/  FADD R6, R2, R9 ;  /* 0x0000000902067221 */ /* 0x008fe20000000000 */
[----:B------:R-:W-:Y:S01]  /*02d0*/  FSETP.GEU.AND P0, PT, R9, -R2, PT ;  /* 0x800000020900720b */ /* 0x000fe20003f0e000 */
[----:B0-----:R-:W-:-:S03]  /*02e0*/  IMAD.WIDE R2, R0, 0x4, R4 ;  /* 0x0000000400027825 */ /* 0x001fc600078e0204 */
[----:B------:R-:W-:-:S05]  /*02f0*/  FSEL R5, R6, RZ, P0 ;  /* 0x000000ff06057208 */ /* 0x000fca0000000000 */
[----:B------:R-:W-:Y:S01]  /*0300*/  STG.E desc[UR4][R2.64], R5 ;  /* 0x0000000502007986 */ /* 0x000fe2000c101904 */
[----:B------:R-:W-:Y:S05]  /*0310*/  EXIT ;  /* 0x000000000000794d */ /* 0x000fea0003800000 */
.L_x_0:
[----:B------:R-:W-:-:S00]  /*0320*/  BRA `(.L_x_0) ;  /* 0xfffffffc00fc7947 */ /* 0x000fc0000383ffff */
[----:B------:R-:W-:-:S00]  /*0330*/  NOP ;  /* 0x0000000000007918 */ /* 0x000fc00000000000 */
        /* <DEDUP_REMOVED lines=12> */
.L_x_1:


//--------------------- .nv.global.init           --------------------------
	.section	.nv.global.init,"aw",@progbits
.nv.global.init:
	.type		_$_str,@object
	.size		_$_str,(_$_str_$_2 - _$_str)
_$_str:
        /*0000*/ 	.byte	0x5f, 0x5f, 0x43, 0x55, 0x44, 0x41, 0x5f, 0x46, 0x54, 0x5a, 0x00
	.type		_$_str_$_2,@object
	.size		_$_str_$_2,(.L_1 - _$_str_$_2)
_$_str_$_2:
        /*000b*/ 	.byte	0x5f, 0x5f, 0x43, 0x55, 0x44, 0x41, 0x5f, 0x50, 0x52, 0x45, 0x43, 0x5f, 0x53, 0x51, 0x52, 0x54
        /*001b*/ 	.byte	0x00
.L_1:


//--------------------- .nv.constant0.triton_poi_fused__native_batch_norm_legit_no_training_add_relu_23 --------------------------
	.section	.nv.constant0.triton_poi_fused__native_batch_norm_legit_no_training_add_relu_23,"a",@progbits
	.sectionflags	@""
	.align	4
.nv.constant0.triton_poi_fused__native_batch_norm_legit_no_training_add_relu_23:
	.zero		588
